//
// Generated by NVIDIA NVVM Compiler
//
// Compiler Build ID: CL-36424714
// Cuda compilation tools, release 13.0, V13.0.88
// Based on NVVM 20.0.0
//

.version 9.0
.target sm_100
.address_size 64

	// .globl	_Z11attn_scoresPfS_
.extern .shared .align 16 .b8 smem[];

.visible .entry _Z11attn_scoresPfS_(
	.param .u64 .ptr .align 1 _Z11attn_scoresPfS__param_0,
	.param .u64 .ptr .align 1 _Z11attn_scoresPfS__param_1
)
{
	.reg .pred 	%p<2>;
	.reg .b32 	%r<6>;
	.reg .b32 	%f<10>;
	.reg .b64 	%rd<11>;

	ld.param.u64 	%rd1, [_Z11attn_scoresPfS__param_0];
	ld.param.u64 	%rd2, [_Z11attn_scoresPfS__param_1];
	mov.u32 	%r1, %tid.x;
	setp.gt.u32 	%p1, %r1, 5;
	@%p1 bra 	$L__BB0_2;
	mov.u32 	%r2, %ctaid.x;
	cvta.to.global.u64 	%rd3, %rd2;
	cvta.to.global.u64 	%rd4, %rd1;
	mul.lo.s32 	%r3, %r1, 3;
	mul.lo.s32 	%r4, %r2, 3;
	mul.wide.u32 	%rd5, %r4, 4;
	add.s64 	%rd6, %rd4, %rd5;
	ld.global.nc.f32 	%f1, [%rd6];
	mul.wide.u32 	%rd7, %r3, 4;
	add.s64 	%rd8, %rd4, %rd7;
	ld.global.nc.f32 	%f2, [%rd8];
	fma.rn.f32 	%f3, %f1, %f2, 0f00000000;
	ld.global.nc.f32 	%f4, [%rd6+4];
	ld.global.nc.f32 	%f5, [%rd8+4];
	fma.rn.f32 	%f6, %f4, %f5, %f3;
	ld.global.nc.f32 	%f7, [%rd6+8];
	ld.global.nc.f32 	%f8, [%rd8+8];
	fma.rn.f32 	%f9, %f7, %f8, %f6;
	mad.lo.s32 	%r5, %r2, 6, %r1;
	mul.wide.u32 	%rd9, %r5, 4;
	add.s64 	%rd10, %rd3, %rd9;
	st.global.f32 	[%rd10], %f9;
$L__BB0_2:
	ret;

}
	// .globl	_Z15softmax_inplacePf
.visible .entry _Z15softmax_inplacePf(
	.param .u64 .ptr .align 1 _Z15softmax_inplacePf_param_0
)
{
	.reg .pred 	%p<28>;
	.reg .b32 	%r<50>;
	.reg .b32 	%f<58>;
	.reg .b64 	%rd<5>;

	ld.param.u64 	%rd2, [_Z15softmax_inplacePf_param_0];
	mov.u32 	%r1, %ctaid.x;
	setp.gt.u32 	%p1, %r1, 5;
	@%p1 bra 	$L__BB1_12;
	cvta.to.global.u64 	%rd3, %rd2;
	mov.u32 	%r2, %tid.x;
	mad.lo.s32 	%r5, %r1, 6, %r2;
	mul.wide.u32 	%rd4, %r5, 4;
	add.s64 	%rd1, %rd3, %rd4;
	ld.global.f32 	%f1, [%rd1];
	mov.b32 	%r6, %f1;
	shfl.sync.down.b32	%r7|%p2, %r6, 16, 31, -1;
	mov.b32 	%f7, %r7;
	max.f32 	%f8, %f1, %f7;
	mov.b32 	%r8, %f8;
	shfl.sync.down.b32	%r9|%p3, %r8, 8, 31, -1;
	mov.b32 	%f9, %r9;
	max.f32 	%f10, %f8, %f9;
	mov.b32 	%r10, %f10;
	shfl.sync.down.b32	%r11|%p4, %r10, 4, 31, -1;
	mov.b32 	%f11, %r11;
	max.f32 	%f12, %f10, %f11;
	mov.b32 	%r12, %f12;
	shfl.sync.down.b32	%r13|%p5, %r12, 2, 31, -1;
	mov.b32 	%f13, %r13;
	max.f32 	%f14, %f12, %f13;
	mov.b32 	%r14, %f14;
	shfl.sync.down.b32	%r15|%p6, %r14, 1, 31, -1;
	mov.b32 	%f15, %r15;
	max.f32 	%f2, %f14, %f15;
	and.b32  	%r3, %r2, 31;
	setp.ne.s32 	%p7, %r3, 0;
	shr.u32 	%r16, %r2, 3;
	mov.u32 	%r17, smem;
	add.s32 	%r4, %r17, %r16;
	@%p7 bra 	$L__BB1_3;
	st.shared.f32 	[%r4], %f2;
$L__BB1_3:
	bar.sync 	0;
	setp.gt.u32 	%p8, %r2, 31;
	@%p8 bra 	$L__BB1_6;
	mov.b32 	%r18, -8388608;
	shfl.sync.down.b32	%r19|%p9, %r18, 16, 31, -1;
	mov.b32 	%f16, %r19;
	max.f32 	%f17, %f16, 0fFF800000;
	mov.b32 	%r20, %f17;
	shfl.sync.down.b32	%r21|%p10, %r20, 8, 31, -1;
	mov.b32 	%f18, %r21;
	max.f32 	%f19, %f17, %f18;
	mov.b32 	%r22, %f19;
	shfl.sync.down.b32	%r23|%p11, %r22, 4, 31, -1;
	mov.b32 	%f20, %r23;
	max.f32 	%f21, %f19, %f20;
	mov.b32 	%r24, %f21;
	shfl.sync.down.b32	%r25|%p12, %r24, 2, 31, -1;
	mov.b32 	%f22, %r25;
	max.f32 	%f23, %f21, %f22;
	mov.b32 	%r26, %f23;
	shfl.sync.down.b32	%r27|%p13, %r26, 1, 31, -1;
	mov.b32 	%f24, %r27;
	max.f32 	%f3, %f23, %f24;
	setp.ne.s32 	%p14, %r2, 0;
	@%p14 bra 	$L__BB1_6;
	st.shared.f32 	[smem], %f3;
$L__BB1_6:
	setp.ne.s32 	%p15, %r3, 0;
	bar.sync 	0;
	ld.shared.f32 	%f25, [smem];
	sub.f32 	%f26, %f1, %f25;
	fma.rn.f32 	%f27, %f26, 0f3BBB989D, 0f3F000000;
	cvt.sat.f32.f32 	%f28, %f27;
	mov.f32 	%f29, 0f4B400001;
	mov.f32 	%f30, 0f437C0000;
	fma.rm.f32 	%f31, %f28, %f30, %f29;
	add.f32 	%f32, %f31, 0fCB40007F;
	neg.f32 	%f33, %f32;
	fma.rn.f32 	%f34, %f26, 0f3FB8AA3B, %f33;
	fma.rn.f32 	%f35, %f26, 0f32A57060, %f34;
	mov.b32 	%r28, %f31;
	shl.b32 	%r29, %r28, 23;
	mov.b32 	%f36, %r29;
	ex2.approx.ftz.f32 	%f37, %f35;
	mul.f32 	%f4, %f37, %f36;
	mov.b32 	%r30, %f4;
	shfl.sync.down.b32	%r31|%p16, %r30, 16, 31, -1;
	mov.b32 	%f38, %r31;
	add.f32 	%f39, %f4, %f38;
	mov.b32 	%r32, %f39;
	shfl.sync.down.b32	%r33|%p17, %r32, 8, 31, -1;
	mov.b32 	%f40, %r33;
	add.f32 	%f41, %f39, %f40;
	mov.b32 	%r34, %f41;
	shfl.sync.down.b32	%r35|%p18, %r34, 4, 31, -1;
	mov.b32 	%f42, %r35;
	add.f32 	%f43, %f41, %f42;
	mov.b32 	%r36, %f43;
	shfl.sync.down.b32	%r37|%p19, %r36, 2, 31, -1;
	mov.b32 	%f44, %r37;
	add.f32 	%f45, %f43, %f44;
	mov.b32 	%r38, %f45;
	shfl.sync.down.b32	%r39|%p20, %r38, 1, 31, -1;
	mov.b32 	%f46, %r39;
	add.f32 	%f5, %f45, %f46;
	@%p15 bra 	$L__BB1_8;
	st.shared.f32 	[%r4], %f5;
$L__BB1_8:
	setp.gt.u32 	%p21, %r2, 31;
	bar.sync 	0;
	@%p21 bra 	$L__BB1_11;
	mov.b32 	%r40, 0;
	shfl.sync.down.b32	%r41|%p22, %r40, 16, 31, -1;
	mov.b32 	%f47, %r41;
	add.f32 	%f48, %f47, 0f00000000;
	mov.b32 	%r42, %f48;
	shfl.sync.down.b32	%r43|%p23, %r42, 8, 31, -1;
	mov.b32 	%f49, %r43;
	add.f32 	%f50, %f48, %f49;
	mov.b32 	%r44, %f50;
	shfl.sync.down.b32	%r45|%p24, %r44, 4, 31, -1;
	mov.b32 	%f51, %r45;
	add.f32 	%f52, %f50, %f51;
	mov.b32 	%r46, %f52;
	shfl.sync.down.b32	%r47|%p25, %r46, 2, 31, -1;
	mov.b32 	%f53, %r47;
	add.f32 	%f54, %f52, %f53;
	mov.b32 	%r48, %f54;
	shfl.sync.down.b32	%r49|%p26, %r48, 1, 31, -1;
	mov.b32 	%f55, %r49;
	add.f32 	%f6, %f54, %f55;
	setp.ne.s32 	%p27, %r2, 0;
	@%p27 bra 	$L__BB1_11;
	st.shared.f32 	[smem], %f6;
$L__BB1_11:
	bar.sync 	0;
	ld.shared.f32 	%f56, [smem];
	div.rn.f32 	%f57, %f4, %f56;
	st.global.f32 	[%rd1], %f57;
$L__BB1_12:
	ret;

}


// ===== COMPILED SASS (sm_100) =====

	.target	sm_100

	.elftype	@"ET_EXEC"


//--------------------- .note.nv.tkinfo           --------------------------
	.section	.note.nv.tkinfo,"",@"SHT_NOTE"
	.sectionflags	@"SHF_NOTE_NV_TKINFO"
	.tkinfo
        /*0018*/ 	.word	0x00000002
        /*0030*/ 	.string	""
        /*0030*/ 	.string	"ptxas"
        /*0030*/ 	.string	"Cuda compilation tools, release 13.0, V13.0.88"
        /*0030*/ 	.string	"Build cuda_13.0.r13.0/compiler.36424714_0"
        /*0030*/ 	.string	"-arch sm_100 -m 64 "



//--------------------- .note.nv.cuinfo           --------------------------
	.section	.note.nv.cuinfo,"",@"SHT_NOTE"
	.sectionflags	@"SHF_NOTE_NV_CUINFO"
        /*0018*/ 	.short	0x0002
        /*001a*/ 	.short	0x0064
        /*001c*/ 	.short	0x0082
	.zero		2


//--------------------- .nv.info                  --------------------------
	.section	.nv.info,"",@"SHT_CUDA_INFO"
	.align	4


	//----- nvinfo : EIATTR_REGCOUNT
	.align		4
        /*0000*/ 	.byte	0x04, 0x2f
        /*0002*/ 	.short	(.L_1 - .L_0)
	.align		4
.L_0:
        /*0004*/ 	.word	index@(_Z11attn_scoresPfS_)
        /*0008*/ 	.word	0x00000012


	//----- nvinfo : EIATTR_FRAME_SIZE
	.align		4
.L_1:
        /*000c*/ 	.byte	0x04, 0x11
        /*000e*/ 	.short	(.L_3 - .L_2)
	.align		4
.L_2:
        /*0010*/ 	.word	index@(_Z11attn_scoresPfS_)
        /*0014*/ 	.word	0x00000000


	//----- nvinfo : EIATTR_REGCOUNT
	.align		4
.L_3:
        /*0018*/ 	.byte	0x04, 0x2f
        /*001a*/ 	.short	(.L_5 - .L_4)
	.align		4
.L_4:
        /*001c*/ 	.word	index@(_Z15softmax_inplacePf)
        /*0020*/ 	.word	0x00000012


	//----- nvinfo : EIATTR_FRAME_SIZE
	.align		4
.L_5:
        /*0024*/ 	.byte	0x04, 0x11
        /*0026*/ 	.short	(.L_7 - .L_6)
	.align		4
.L_6:
        /*0028*/ 	.word	index@($__internal_0_$__cuda_sm3x_div_rn_noftz_f32_slowpath)
        /*002c*/ 	.word	0x00000000


	//----- nvinfo : EIATTR_FRAME_SIZE
	.align		4
.L_7:
        /*0030*/ 	.byte	0x04, 0x11
        /*0032*/ 	.short	(.L_9 - .L_8)
	.align		4
.L_8:
        /*0034*/ 	.word	index@(_Z15softmax_inplacePf)
        /*0038*/ 	.word	0x00000000


	//----- nvinfo : EIATTR_MIN_STACK_SIZE
	.align		4
.L_9:
        /*003c*/ 	.byte	0x04, 0x12
        /*003e*/ 	.short	(.L_11 - .L_10)
	.align		4
.L_10:
        /*0040*/ 	.word	index@(_Z15softmax_inplacePf)
        /*0044*/ 	.word	0x00000000


	//----- nvinfo : EIATTR_MIN_STACK_SIZE
	.align		4
.L_11:
        /*0048*/ 	.byte	0x04, 0x12
        /*004a*/ 	.short	(.L_13 - .L_12)
	.align		4
.L_12:
        /*004c*/ 	.word	index@(_Z11attn_scoresPfS_)
        /*0050*/ 	.word	0x00000000
.L_13:


//--------------------- .nv.compat                --------------------------
	.section	.nv.compat,"",@"SHT_CUDA_COMPAT_INFO"
	.align	4
        /*0000*/ 	.byte	0x02, 0x09, 0x00, 0x00, 0x02, 0x02, 0x01, 0x00, 0x02, 0x05, 0x05, 0x00, 0x03, 0x07, 0x01, 0x01
        /*0010*/ 	.byte	0x02, 0x03, 0x00, 0x00, 0x02, 0x06, 0x01, 0x00, 0x04, 0x0b, 0x08, 0x00, 0x01, 0x00, 0x00, 0x00
        /*0020*/ 	.byte	0x00, 0x00, 0x00, 0x00


//--------------------- .nv.info._Z15softmax_inplacePf --------------------------
	.section	.nv.info._Z15softmax_inplacePf,"",@"SHT_CUDA_INFO"
	.sectionflags	@""
	.align	4


	//----- nvinfo : EIATTR_CUDA_API_VERSION
	.align		4
        /*0000*/ 	.byte	0x04, 0x37
        /*0002*/ 	.short	(.L_15 - .L_14)
.L_14:
        /*0004*/ 	.word	0x00000082


	//----- nvinfo : EIATTR_KPARAM_INFO
	.align		4
.L_15:
        /*0008*/ 	.byte	0x04, 0x17
        /*000a*/ 	.short	(.L_17 - .L_16)
.L_16:
        /*000c*/ 	.word	0x00000000
        /*0010*/ 	.short	0x0000
        /*0012*/ 	.short	0x0000
        /*0014*/ 	.byte	0x00, 0xf5, 0x21, 0x00


	//----- nvinfo : EIATTR_SPARSE_MMA_MASK
	.align		4
.L_17:
        /*0018*/ 	.byte	0x03, 0x50
        /*001a*/ 	.short	0x0000


	//----- nvinfo : EIATTR_MAXREG_COUNT
	.align		4
        /*001c*/ 	.byte	0x03, 0x1b
        /*001e*/ 	.short	0x00ff


	//----- nvinfo : EIATTR_NUM_BARRIERS
	.align		4
        /*0020*/ 	.byte	0x02, 0x4c
        /*0022*/ 	.byte	0x01
	.zero		1


	//----- nvinfo : EIATTR_MERCURY_ISA_VERSION
	.align		4
        /*0024*/ 	.byte	0x03, 0x5f
        /*0026*/ 	.short	0x0101


	//----- nvinfo : EIATTR_COOP_GROUP_MASK_REGIDS
	.align		4
        /*0028*/ 	.byte	0x04, 0x29
        /*002a*/ 	.short	(.L_19 - .L_18)


	//   ....[0]....
.L_18:
        /*002c*/ 	.word	0xffffffff


	//   ....[1]....
        /*0030*/ 	.word	0xffffffff


	//   ....[2]....
        /*0034*/ 	.word	0xffffffff


	//   ....[3]....
        /*0038*/ 	.word	0xffffffff


	//   ....[4]....
        /*003c*/ 	.word	0xffffffff


	//   ....[5]....
        /*0040*/ 	.word	0xffffffff


	//   ....[6]....
        /*0044*/ 	.word	0xffffffff


	//   ....[7]....
        /*0048*/ 	.word	0xffffffff


	//   ....[8]....
        /*004c*/ 	.word	0xffffffff


	//   ....[9]....
        /*0050*/ 	.word	0xffffffff


	//   ....[10]....
        /*0054*/ 	.word	0xffffffff


	//   ....[11]....
        /*0058*/ 	.word	0xffffffff


	//   ....[12]....
        /*005c*/ 	.word	0xffffffff


	//   ....[13]....
        /*0060*/ 	.word	0xffffffff


	//   ....[14]....
        /*0064*/ 	.word	0xffffffff


	//   ....[15]....
        /*0068*/ 	.word	0xffffffff


	//   ....[16]....
        /*006c*/ 	.word	0xffffffff


	//   ....[17]....
        /*0070*/ 	.word	0xffffffff


	//   ....[18]....
        /*0074*/ 	.word	0xffffffff


	//   ....[19]....
        /*0078*/ 	.word	0x0500000c


	//   ....[20]....
        /*007c*/ 	.word	0x0500000c


	//   ....[21]....
        /*0080*/ 	.word	0x0500000c


	//   ....[22]....
        /*0084*/ 	.word	0x0500000c


	//   ....[23]....
        /*0088*/ 	.word	0x0500000c


	//   ....[24]....
        /*008c*/ 	.word	0x0500000c


	//   ....[25]....
        /*0090*/ 	.word	0x0500000c


	//   ....[26]....
        /*0094*/ 	.word	0x0500000c


	//   ....[27]....
        /*0098*/ 	.word	0x0500000c


	//   ....[28]....
        /*009c*/ 	.word	0x0500000c


	//----- nvinfo : EIATTR_COOP_GROUP_INSTR_OFFSETS
	.align		4
.L_19:
        /*00a0*/ 	.byte	0x04, 0x28
        /*00a2*/ 	.short	(.L_21 - .L_20)


	//   ....[0]....
.L_20:
        /*00a4*/ 	.word	0x000000d0


	//   ....[1]....
        /*00a8*/ 	.word	0x000000f0


	//   ....[2]....
        /*00ac*/ 	.word	0x00000120


	//   ....[3]....
        /*00b0*/ 	.word	0x00000150


	//   ....[4]....
        /*00b4*/ 	.word	0x00000170


	//   ....[5]....
        /*00b8*/ 	.word	0x00000200


	//   ....[6]....
        /*00bc*/ 	.word	0x00000220


	//   ....[7]....
        /*00c0*/ 	.word	0x00000240


	//   ....[8]....
        /*00c4*/ 	.word	0x00000260


	//   ....[9]....
        /*00c8*/ 	.word	0x00000280


	//   ....[10]....
        /*00cc*/ 	.word	0x000003b0


	//   ....[11]....
        /*00d0*/ 	.word	0x000003d0


	//   ....[12]....
        /*00d4*/ 	.word	0x000003f0


	//   ....[13]....
        /*00d8*/ 	.word	0x00000410


	//   ....[14]....
        /*00dc*/ 	.word	0x00000430


	//   ....[15]....
        /*00e0*/ 	.word	0x000004c0


	//   ....[16]....
        /*00e4*/ 	.word	0x000004e0


	//   ....[17]....
        /*00e8*/ 	.word	0x00000500


	//   ....[18]....
        /*00ec*/ 	.word	0x00000520


	//   ....[19]....
        /*00f0*/ 	.word	0x000006d0


	//   ....[20]....
        /*00f4*/ 	.word	0x00000740


	//   ....[21]....
        /*00f8*/ 	.word	0x000007b0


	//   ....[22]....
        /*00fc*/ 	.word	0x00000820


	//   ....[23]....
        /*0100*/ 	.word	0x00000890


	//   ....[24]....
        /*0104*/ 	.word	0x00000910


	//   ....[25]....
        /*0108*/ 	.word	0x00000980


	//   ....[26]....
        /*010c*/ 	.word	0x000009f0


	//   ....[27]....
        /*0110*/ 	.word	0x00000a60


	//   ....[28]....
        /*0114*/ 	.word	0x00000ad0


	//----- nvinfo : EIATTR_VRC_CTA_INIT_COUNT
	.align		4
.L_21:
        /*0118*/ 	.byte	0x02, 0x4a
	.zero		1
	.zero		1


	//----- nvinfo : EIATTR_EXIT_INSTR_OFFSETS
	.align		4
        /*011c*/ 	.byte	0x04, 0x1c
        /*011e*/ 	.short	(.L_23 - .L_22)


	//   ....[0]....
.L_22:
        /*0120*/ 	.word	0x00000030


	//   ....[1]....
        /*0124*/ 	.word	0x00000670


	//----- nvinfo : EIATTR_CRS_STACK_SIZE
	.align		4
.L_23:
        /*0128*/ 	.byte	0x04, 0x1e
        /*012a*/ 	.short	(.L_25 - .L_24)
.L_24:
        /*012c*/ 	.word	0x00000000


	//----- nvinfo : EIATTR_CBANK_PARAM_SIZE
	.align		4
.L_25:
        /*0130*/ 	.byte	0x03, 0x19
        /*0132*/ 	.short	0x0008


	//----- nvinfo : EIATTR_PARAM_CBANK
	.align		4
        /*0134*/ 	.byte	0x04, 0x0a
        /*0136*/ 	.short	(.L_27 - .L_26)
	.align		4
.L_26:
        /*0138*/ 	.word	index@(.nv.constant0._Z15softmax_inplacePf)
        /*013c*/ 	.short	0x0380
        /*013e*/ 	.short	0x0008


	//----- nvinfo : EIATTR_SW_WAR
	.align		4
.L_27:
        /*0140*/ 	.byte	0x04, 0x36
        /*0142*/ 	.short	(.L_29 - .L_28)
.L_28:
        /*0144*/ 	.word	0x00000008
.L_29:


//--------------------- .nv.info._Z11attn_scoresPfS_ --------------------------
	.section	.nv.info._Z11attn_scoresPfS_,"",@"SHT_CUDA_INFO"
	.sectionflags	@""
	.align	4


	//----- nvinfo : EIATTR_CUDA_API_VERSION
	.align		4
        /*0000*/ 	.byte	0x04, 0x37
        /*0002*/ 	.short	(.L_31 - .L_30)
.L_30:
        /*0004*/ 	.word	0x00000082


	//----- nvinfo : EIATTR_KPARAM_INFO
	.align		4
.L_31:
        /*0008*/ 	.byte	0x04, 0x17
        /*000a*/ 	.short	(.L_33 - .L_32)
.L_32:
        /*000c*/ 	.word	0x00000000
        /*0010*/ 	.short	0x0001
        /*0012*/ 	.short	0x0008
        /*0014*/ 	.byte	0x00, 0xf5, 0x21, 0x00


	//----- nvinfo : EIATTR_KPARAM_INFO
	.align		4
.L_33:
        /*0018*/ 	.byte	0x04, 0x17
        /*001a*/ 	.short	(.L_35 - .L_34)
.L_34:
        /*001c*/ 	.word	0x00000000
        /*0020*/ 	.short	0x0000
        /*0022*/ 	.short	0x0000
        /*0024*/ 	.byte	0x00, 0xf5, 0x21, 0x00


	//----- nvinfo : EIATTR_SPARSE_MMA_MASK
	.align		4
.L_35:
        /*0028*/ 	.byte	0x03, 0x50
        /*002a*/ 	.short	0x0000


	//----- nvinfo : EIATTR_MAXREG_COUNT
	.align		4
        /*002c*/ 	.byte	0x03, 0x1b
        /*002e*/ 	.short	0x00ff


	//----- nvinfo : EIATTR_MERCURY_ISA_VERSION
	.align		4
        /*0030*/ 	.byte	0x03, 0x5f
        /*0032*/ 	.short	0x0101


	//----- nvinfo : EIATTR_VRC_CTA_INIT_COUNT
	.align		4
        /*0034*/ 	.byte	0x02, 0x4a
	.zero		1
	.zero		1


	//----- nvinfo : EIATTR_EXIT_INSTR_OFFSETS
	.align		4
        /*0038*/ 	.byte	0x04, 0x1c
        /*003a*/ 	.short	(.L_37 - .L_36)


	//   ....[0]....
.L_36:
        /*003c*/ 	.word	0x00000030


	//   ....[1]....
        /*0040*/ 	.word	0x00000180


	//----- nvinfo : EIATTR_CBANK_PARAM_SIZE
	.align		4
.L_37:
        /*0044*/ 	.byte	0x03, 0x19
        /*0046*/ 	.short	0x0010


	//----- nvinfo : EIATTR_PARAM_CBANK
	.align		4
        /*0048*/ 	.byte	0x04, 0x0a
        /*004a*/ 	.short	(.L_39 - .L_38)
	.align		4
.L_38:
        /*004c*/ 	.word	index@(.nv.constant0._Z11attn_scoresPfS_)
        /*0050*/ 	.short	0x0380
        /*0052*/ 	.short	0x0010


	//----- nvinfo : EIATTR_SW_WAR
	.align		4
.L_39:
        /*0054*/ 	.byte	0x04, 0x36
        /*0056*/ 	.short	(.L_41 - .L_40)
.L_40:
        /*0058*/ 	.word	0x00000008
.L_41:


//--------------------- .nv.callgraph             --------------------------
	.section	.nv.callgraph,"",@"SHT_CUDA_CALLGRAPH"
	.align	4
	.sectionentsize	8
	.align		4
        /*0000*/ 	.word	0x00000000
	.align		4
        /*0004*/ 	.word	0xffffffff
	.align		4
        /*0008*/ 	.word	0x00000000
	.align		4
        /*000c*/ 	.word	0xfffffffe
	.align		4
        /*0010*/ 	.word	0x00000000
	.align		4
        /*0014*/ 	.word	0xfffffffd
	.align		4
        /*0018*/ 	.word	0x00000000
	.align		4
        /*001c*/ 	.word	0xfffffffc


//--------------------- .text._Z15softmax_inplacePf --------------------------
	.section	.text._Z15softmax_inplacePf,"ax",@progbits
	.align	128
        .global         _Z15softmax_inplacePf
        .type           _Z15softmax_inplacePf,@function
        .size           _Z15softmax_inplacePf,(.L_x_31 - _Z15softmax_inplacePf)
        .other          _Z15softmax_inplacePf,@"STO_CUDA_ENTRY STV_DEFAULT"
_Z15softmax_inplacePf:
.text._Z15softmax_inplacePf:
[----:B------:R-:W-:Y:S01]  /*0000*/  LDC R1, c[0x0][0x37c] ;  /* 0x0000df00ff017b82 */ /* 0x000fe20000000800 */
[----:B------:R-:W0:Y:S02]  /*0010*/  S2R R3, SR_CTAID.X ;  /* 0x0000000000037919 */ /* 0x000e240000002500 */
[----:B0-----:R-:W-:-:S13]  /*0020*/  ISETP.GT.U32.AND P0, PT, R3, 0x5, PT ;  /* 0x000000050300780c */ /* 0x001fda0003f04070 */
[----:B------:R-:W-:Y:S05]  /*0030*/  @P0 EXIT ;  /* 0x000000000000094d */ /* 0x000fea0003800000 */
[----:B------:R-:W0:Y:S01]  /*0040*/  S2R R2, SR_TID.X ;  /* 0x0000000000027919 */ /* 0x000e220000002100 */
[----:B------:R-:W1:Y:S01]  /*0050*/  LDC.64 R4, c[0x0][0x380] ;  /* 0x0000e000ff047b82 */ /* 0x000e620000000a00 */
[----:B------:R-:W2:Y:S01]  /*0060*/  LDCU.64 UR6, c[0x0][0x358] ;  /* 0x00006b00ff0677ac */ /* 0x000ea20008000a00 */
[----:B0-----:R-:W-:-:S04]  /*0070*/  IMAD R3, R3, 0x6, R2 ;  /* 0x0000000603037824 */ /* 0x001fc800078e0202 */
[----:B-1----:R-:W-:-:S05]  /*0080*/  IMAD.WIDE.U32 R4, R3, 0x4, R4 ;  /* 0x0000000403047825 */ /* 0x002fca00078e0004 */
[----:B--2---:R-:W2:Y:S01]  /*0090*/  LDG.E R0, desc[UR6][R4.64] ;  /* 0x0000000604007981 */ /* 0x004ea2000c1e1900 */
[----:B------:R-:W0:Y:S01]  /*00a0*/  S2UR UR5, SR_CgaCtaId ;  /* 0x00000000000579c3 */ /* 0x000e220000008800 */
[----:B------:R-:W-:Y:S02]  /*00b0*/  UMOV UR4, 0x400 ;  /* 0x0000040000047882 */ /* 0x000fe40000000000 */
[----:B0-----:R-:W-:Y:S01]  /*00c0*/  ULEA UR4, UR5, UR4, 0x18 ;  /* 0x0000000405047291 */ /* 0x001fe2000f8ec0ff */
[----:B--2---:R-:W0:Y:S02]  /*00d0*/  SHFL.DOWN PT, R3, R0, 0x10, 0x1f ;  /* 0x0a001f0000037f89 */ /* 0x004e2400000e0000 */
[----:B0-----:R-:W-:-:S05]  /*00e0*/  FMNMX R3, R0, R3, !PT ;  /* 0x0000000300037209 */ /* 0x001fca0007800000 */
[----:B------:R-:W0:Y:S02]  /*00f0*/  SHFL.DOWN PT, R6, R3, 0x8, 0x1f ;  /* 0x09001f0003067f89 */ /* 0x000e2400000e0000 */
[----:B0-----:R-:W-:Y:S02]  /*0100*/  FMNMX R7, R3, R6, !PT ;  /* 0x0000000603077209 */ /* 0x001fe40007800000 */
[----:B------:R-:W-:-:S03]  /*0110*/  LEA.HI R3, R2, UR4, RZ, 0x1d ;  /* 0x0000000402037c11 */ /* 0x000fc6000f8fe8ff */
[----:B------:R-:W0:Y:S02]  /*0120*/  SHFL.DOWN PT, R6, R7, 0x4, 0x1f ;  /* 0x08801f0007067f89 */ /* 0x000e2400000e0000 */
[----:B0-----:R-:W-:Y:S02]  /*0130*/  FMNMX R8, R7, R6, !PT ;  /* 0x0000000607087209 */ /* 0x001fe40007800000 */
[----:B------:R-:W-:-:S03]  /*0140*/  LOP3.LUT P0, R6, R2, 0x1f, RZ, 0xc0, !PT ;  /* 0x0000001f02067812 */ /* 0x000fc6000780c0ff */
[----:B------:R-:W0:Y:S02]  /*0150*/  SHFL.DOWN PT, R9, R8, 0x2, 0x1f ;  /* 0x08401f0008097f89 */ /* 0x000e2400000e0000 */
[----:B0-----:R-:W-:-:S05]  /*0160*/  FMNMX R9, R8, R9, !PT ;  /* 0x0000000908097209 */ /* 0x001fca0007800000 */
[----:B------:R-:W0:Y:S02]  /*0170*/  SHFL.DOWN PT, R10, R9, 0x1, 0x1f ;  /* 0x08201f00090a7f89 */ /* 0x000e2400000e0000 */
[----:B0-----:R-:W-:-:S05]  /*0180*/  FMNMX R10, R9, R10, !PT ;  /* 0x0000000a090a7209 */ /* 0x001fca0007800000 */
[----:B------:R0:W-:Y:S01]  /*0190*/  @!P0 STS [R3], R10 ;  /* 0x0000000a03008388 */ /* 0x0001e20000000800 */
[----:B------:R-:W-:Y:S01]  /*01a0*/  BAR.SYNC.DEFER_BLOCKING 0x0 ;  /* 0x0000000000007b1d */ /* 0x000fe20000010000 */
[----:B------:R-:W-:-:S13]  /*01b0*/  ISETP.GT.U32.AND P0, PT, R2, 0x1f, PT ;  /* 0x0000001f0200780c */ /* 0x000fda0003f04070 */
[----:B0-----:R-:W-:Y:S05]  /*01c0*/  @P0 BRA `(.L_x_0) ;  /* 0x00000000003c0947 */ /* 0x001fea0003800000 */
[----:B------:R-:W-:Y:S01]  /*01d0*/  UMOV UR5, 0xffffffff ;  /* 0xffffffff00057882 */ /* 0x000fe20000000000 */
[----:B------:R-:W-:Y:S02]  /*01e0*/  IMAD.MOV.U32 R12, RZ, RZ, -0x800000 ;  /* 0xff800000ff0c7424 */ /* 0x000fe400078e00ff */
[----:B------:R-:W-:Y:S05]  /*01f0*/  BRA.DIV UR5, `(.L_x_1) ;  /* 0x0000000605207947 */ /* 0x000fea000b800000 */
[----:B------:R-:W0:Y:S02]  /*0200*/  SHFL.DOWN PT, R7, R12, 0x10, 0x1f ;  /* 0x0a001f000c077f89 */ /* 0x000e2400000e0000 */
[----:B0-----:R-:W-:-:S05]  /*0210*/  FMNMX R7, R7, -INF , !PT ;  /* 0xff80000007077809 */ /* 0x001fca0007800000 */
[----:B------:R-:W0:Y:S02]  /*0220*/  SHFL.DOWN PT, R8, R7, 0x8, 0x1f ;  /* 0x09001f0007087f89 */ /* 0x000e2400000e0000 */
[----:B0-----:R-:W-:-:S05]  /*0230*/  FMNMX R8, R7, R8, !PT ;  /* 0x0000000807087209 */ /* 0x001fca0007800000 */
[----:B------:R-:W0:Y:S02]  /*0240*/  SHFL.DOWN PT, R9, R8, 0x4, 0x1f ;  /* 0x08801f0008097f89 */ /* 0x000e2400000e0000 */
[----:B0-----:R-:W-:-:S05]  /*0250*/  FMNMX R9, R8, R9, !PT ;  /* 0x0000000908097209 */ /* 0x001fca0007800000 */
[----:B------:R-:W0:Y:S02]  /*0260*/  SHFL.DOWN PT, R10, R9, 0x2, 0x1f ;  /* 0x08401f00090a7f89 */ /* 0x000e2400000e0000 */
[----:B0-----:R-:W-:-:S05]  /*0270*/  FMNMX R10, R9, R10, !PT ;  /* 0x0000000a090a7209 */ /* 0x001fca0007800000 */
[----:B------:R0:W1:Y:S02]  /*0280*/  SHFL.DOWN PT, R11, R10, 0x1, 0x1f ;  /* 0x08201f000a0b7f89 */ /* 0x00006400000e0000 */
.L_x_11:
[----:B------:R-:W-:Y:S02]  /*0290*/  ISETP.NE.AND P1, PT, R2, RZ, PT ;  /* 0x000000ff0200720c */ /* 0x000fe40003f25270 */
[----:B-1----:R-:W-:-:S11]  /*02a0*/  FMNMX R11, R10, R11, !PT ;  /* 0x0000000b0a0b7209 */ /* 0x002fd60007800000 */
[----:B------:R1:W-:Y:S02]  /*02b0*/  @!P1 STS [UR4], R11 ;  /* 0x0000000bff009988 */ /* 0x0003e40008000804 */
.L_x_0:
[----:B------:R-:W-:Y:S05]  /*02c0*/  WARPSYNC.ALL ;  /* 0x0000000000007948 */ /* 0x000fea0003800000 */
[----:B------:R-:W-:Y:S01]  /*02d0*/  BAR.SYNC.DEFER_BLOCKING 0x0 ;  /* 0x0000000000007b1d */ /* 0x000fe20000010000 */
[----:B------:R-:W-:Y:S01]  /*02e0*/  IMAD.MOV.U32 R8, RZ, RZ, 0x3bbb989d ;  /* 0x3bbb989dff087424 */ /* 0x000fe200078e00ff */
[----:B------:R-:W-:Y:S01]  /*02f0*/  ISETP.NE.AND P1, PT, R6, RZ, PT ;  /* 0x000000ff0600720c */ /* 0x000fe20003f25270 */
[----:B------:R-:W-:-:S03]  /*0300*/  IMAD.MOV.U32 R9, RZ, RZ, 0x437c0000 ;  /* 0x437c0000ff097424 */ /* 0x000fc600078e00ff */
[----:B------:R-:W2:Y:S02]  /*0310*/  LDS R7, [UR4] ;  /* 0x00000004ff077984 */ /* 0x000ea40008000800 */
[----:B--2---:R-:W-:-:S04]  /*0320*/  FADD R7, R0, -R7 ;  /* 0x8000000700077221 */ /* 0x004fc80000000000 */
[----:B------:R-:W-:-:S04]  /*0330*/  FFMA.SAT R0, R7, R8, 0.5 ;  /* 0x3f00000007007423 */ /* 0x000fc80000002008 */
[----:B------:R-:W-:-:S04]  /*0340*/  FFMA.RM R0, R0, R9, 12582913 ;  /* 0x4b40000100007423 */ /* 0x000fc80000004009 */
[C---:B------:R-:W-:Y:S01]  /*0350*/  FADD R8, R0.reuse, -12583039 ;  /* 0xcb40007f00087421 */ /* 0x040fe20000000000 */
[----:B------:R-:W-:-:S03]  /*0360*/  SHF.L.U32 R0, R0, 0x17, RZ ;  /* 0x0000001700007819 */ /* 0x000fc600000006ff */
[----:B------:R-:W-:-:S04]  /*0370*/  FFMA R8, R7, 1.4426950216293334961, -R8 ;  /* 0x3fb8aa3b07087823 */ /* 0x000fc80000000808 */
[----:B------:R-:W-:-:S04]  /*0380*/  FFMA R8, R7, 1.925963033500011079e-08, R8 ;  /* 0x32a5706007087823 */ /* 0x000fc80000000008 */
[----:B------:R-:W2:Y:S02]  /*0390*/  MUFU.EX2 R7, R8 ;  /* 0x0000000800077308 */ /* 0x000ea40000000800 */
[----:B--2---:R-:W-:-:S05]  /*03a0*/  FMUL R0, R0, R7 ;  /* 0x0000000700007220 */ /* 0x004fca0000400000 */
[----:B------:R-:W2:Y:S02]  /*03b0*/  SHFL.DOWN PT, R7, R0, 0x10, 0x1f ;  /* 0x0a001f0000077f89 */ /* 0x000ea400000e0000 */
[----:B--2---:R-:W-:-:S05]  /*03c0*/  FADD R7, R0, R7 ;  /* 0x0000000700077221 */ /* 0x004fca0000000000 */
[----:B0-----:R-:W0:Y:S02]  /*03d0*/  SHFL.DOWN PT, R10, R7, 0x8, 0x1f ;  /* 0x09001f00070a7f89 */ /* 0x001e2400000e0000 */
[----:B0-----:R-:W-:-:S05]  /*03e0*/  FADD R10, R7, R10 ;  /* 0x0000000a070a7221 */ /* 0x001fca0000000000 */
[----:B------:R-:W0:Y:S02]  /*03f0*/  SHFL.DOWN PT, R9, R10, 0x4, 0x1f ;  /* 0x08801f000a097f89 */ /* 0x000e2400000e0000 */
[----:B0-----:R-:W-:-:S05]  /*0400*/  FADD R9, R10, R9 ;  /* 0x000000090a097221 */ /* 0x001fca0000000000 */
[----:B------:R-:W0:Y:S02]  /*0410*/  SHFL.DOWN PT, R12, R9, 0x2, 0x1f ;  /* 0x08401f00090c7f89 */ /* 0x000e2400000e0000 */
[----:B0-----:R-:W-:-:S05]  /*0420*/  FADD R12, R9, R12 ;  /* 0x0000000c090c7221 */ /* 0x001fca0000000000 */
[----:B-1----:R-:W0:Y:S02]  /*0430*/  SHFL.DOWN PT, R11, R12, 0x1, 0x1f ;  /* 0x08201f000c0b7f89 */ /* 0x002e2400000e0000 */
[----:B0-----:R-:W-:-:S05]  /*0440*/  FADD R6, R12, R11 ;  /* 0x0000000b0c067221 */ /* 0x001fca0000000000 */
[----:B------:R0:W-:Y:S01]  /*0450*/  @!P1 STS [R3], R6 ;  /* 0x0000000603009388 */ /* 0x0001e20000000800 */
[----:B------:R-:W-:Y:S06]  /*0460*/  BAR.SYNC.DEFER_BLOCKING 0x0 ;  /* 0x0000000000007b1d */ /* 0x000fec0000010000 */
[----:B------:R-:W-:Y:S05]  /*0470*/  @P0 BRA `(.L_x_2) ;  /* 0x0000000000380947 */ /* 0x000fea0003800000 */
[----:B------:R-:W-:-:S03]  /*0480*/  UMOV UR5, 0xffffffff ;  /* 0xffffffff00057882 */ /* 0x000fc60000000000 */
[----:B------:R-:W-:Y:S05]  /*0490*/  BRA.DIV UR5, `(.L_x_3) ;  /* 0x0000000605087947 */ /* 0x000fea000b800000 */
[----:B0-----:R-:W-:-:S04]  /*04a0*/  IMAD.MOV.U32 R3, RZ, RZ, RZ ;  /* 0x000000ffff037224 */ /* 0x001fc800078e00ff */
[----:B------:R-:W-:-:S05]  /*04b0*/  FADD R3, RZ, R3 ;  /* 0x00000003ff037221 */ /* 0x000fca0000000000 */
[----:B------:R-:W0:Y:S02]  /*04c0*/  SHFL.DOWN PT, R6, R3, 0x8, 0x1f ;  /* 0x09001f0003067f89 */ /* 0x000e2400000e0000 */
[----:B0-----:R-:W-:-:S05]  /*04d0*/  FADD R6, R3, R6 ;  /* 0x0000000603067221 */ /* 0x001fca0000000000 */
[----:B------:R-:W0:Y:S02]  /*04e0*/  SHFL.DOWN PT, R7, R6, 0x4, 0x1f ;  /* 0x08801f0006077f89 */ /* 0x000e2400000e0000 */
[----:B0-----:R-:W-:-:S05]  /*04f0*/  FADD R7, R6, R7 ;  /* 0x0000000706077221 */ /* 0x001fca0000000000 */
[----:B------:R-:W0:Y:S02]  /*0500*/  SHFL.DOWN PT, R8, R7, 0x2, 0x1f ;  /* 0x08401f0007087f89 */ /* 0x000e2400000e0000 */
[----:B0-----:R-:W-:-:S05]  /*0510*/  FADD R8, R7, R8 ;  /* 0x0000000807087221 */ /* 0x001fca0000000000 */
[----:B------:R0:W1:Y:S02]  /*0520*/  SHFL.DOWN PT, R9, R8, 0x1, 0x1f ;  /* 0x08201f0008097f89 */ /* 0x00006400000e0000 */
.L_x_17:
[----:B------:R-:W-:Y:S01]  /*0530*/  ISETP.NE.AND P0, PT, R2, RZ, PT ;  /* 0x000000ff0200720c */ /* 0x000fe20003f05270 */
[----:B-1----:R-:W-:-:S12]  /*0540*/  FADD R9, R8, R9 ;  /* 0x0000000908097221 */ /* 0x002fd80000000000 */
[----:B------:R1:W-:Y:S02]  /*0550*/  @!P0 STS [UR4], R9 ;  /* 0x00000009ff008988 */ /* 0x0003e40008000804 */
.L_x_2:
[----:B------:R-:W-:Y:S05]  /*0560*/  WARPSYNC.ALL ;  /* 0x0000000000007948 */ /* 0x000fea0003800000 */
[----:B------:R-:W-:Y:S06]  /*0570*/  BAR.SYNC.DEFER_BLOCKING 0x0 ;  /* 0x0000000000007b1d */ /* 0x000fec0000010000 */
[----:B------:R-:W-:Y:S01]  /*0580*/  BSSY.RECONVERGENT B0, `(.L_x_4) ;  /* 0x000000d000007945 */ /* 0x000fe20003800200 */
[----:B0-----:R-:W0:Y:S02]  /*0590*/  LDS R3, [UR4] ;  /* 0x00000004ff037984 */ /* 0x001e240008000800 */
[----:B0-----:R-:W0:Y:S08]  /*05a0*/  MUFU.RCP R2, R3 ;  /* 0x0000000300027308 */ /* 0x001e300000001000 */
[----:B------:R-:W2:Y:S01]  /*05b0*/  FCHK P0, R0, R3 ;  /* 0x0000000300007302 */ /* 0x000ea20000000000 */
[----:B0-----:R-:W-:-:S04]  /*05c0*/  FFMA R7, -R3, R2, 1 ;  /* 0x3f80000003077423 */ /* 0x001fc80000000102 */
[----:B------:R-:W-:-:S04]  /*05d0*/  FFMA R7, R2, R7, R2 ;  /* 0x0000000702077223 */ /* 0x000fc80000000002 */
[----:B------:R-:W-:-:S04]  /*05e0*/  FFMA R2, R0, R7, RZ ;  /* 0x0000000700027223 */ /* 0x000fc800000000ff */
[----:B------:R-:W-:-:S04]  /*05f0*/  FFMA R6, -R3, R2, R0 ;  /* 0x0000000203067223 */ /* 0x000fc80000000100 */
[----:B------:R-:W-:Y:S01]  /*0600*/  FFMA R7, R7, R6, R2 ;  /* 0x0000000607077223 */ /* 0x000fe20000000002 */
[----:B--2---:R-:W-:Y:S06]  /*0610*/  @!P0 BRA `(.L_x_5) ;  /* 0x00000000000c8947 */ /* 0x004fec0003800000 */
[----:B------:R-:W-:-:S07]  /*0620*/  MOV R2, 0x640 ;  /* 0x0000064000027802 */ /* 0x000fce0000000f00 */
[----:B-1----:R-:W-:Y:S05]  /*0630*/  CALL.REL.NOINC `($__internal_0_$__cuda_sm3x_div_rn_noftz_f32_slowpath) ;  /* 0x0000000400347944 */ /* 0x002fea0003c00000 */
[----:B------:R-:W-:-:S07]  /*0640*/  IMAD.MOV.U32 R7, RZ, RZ, R0 ;  /* 0x000000ffff077224 */ /* 0x000fce00078e0000 */
.L_x_5:
[----:B------:R-:W-:Y:S05]  /*0650*/  BSYNC.RECONVERGENT B0 ;  /* 0x0000000000007941 */ /* 0x000fea0003800200 */
.L_x_4:
[----:B------:R-:W-:Y:S01]  /*0660*/  STG.E desc[UR6][R4.64], R7 ;  /* 0x0000000704007986 */ /* 0x000fe2000c101906 */
[----:B------:R-:W-:Y:S05]  /*0670*/  EXIT ;  /* 0x000000000000794d */ /* 0x000fea0003800000 */
.L_x_1:
[----:B------:R-:W-:Y:S02]  /*0680*/  HFMA2 R14, -RZ, RZ, 0, 9.5367431640625e-07 ;  /* 0x00000010ff0e7431 */ /* 0x000fe400000001ff */
[----:B------:R-:W-:Y:S02]  /*0690*/  IMAD.MOV.U32 R13, RZ, RZ, R12 ;  /* 0x000000ffff0d7224 */ /* 0x000fe400078e000c */
[----:B------:R-:W-:Y:S02]  /*06a0*/  IMAD.MOV.U32 R15, RZ, RZ, 0x1f ;  /* 0x0000001fff0f7424 */ /* 0x000fe400078e00ff */
[----:B------:R-:W-:-:S07]  /*06b0*/  IMAD.MOV.U32 R12, RZ, RZ, -0x1 ;  /* 0xffffffffff0c7424 */ /* 0x000fce00078e00ff */
[----:B------:R-:W-:Y:S05]  /*06c0*/  WARPSYNC.COLLECTIVE R12, `(.L_x_6) ;  /* 0x000000000c087348 */ /* 0x000fea0003c00000 */
[----:B------:R0:W1:Y:S02]  /*06d0*/  SHFL.DOWN P1, R11, R13, R14, R15 ;  /* 0x0800000e0d0b7389 */ /* 0x000064000002000f */
[----:B01----:R-:W-:Y:S05]  /*06e0*/  ENDCOLLECTIVE ;  /* 0x000000000000791b */ /* 0x003fea0003800000 */
.L_x_6:
[----:B------:R-:W-:Y:S02]  /*06f0*/  IMAD.MOV.U32 R14, RZ, RZ, 0x8 ;  /* 0x00000008ff0e7424 */ /* 0x000fe400078e00ff */
[----:B------:R-:W-:-:S05]  /*0700*/  IMAD.MOV.U32 R7, RZ, RZ, R11 ;  /* 0x000000ffff077224 */ /* 0x000fca00078e000b */
[----:B------:R-:W-:-:S04]  /*0710*/  FMNMX R7, R7, -INF , !PT ;  /* 0xff80000007077809 */ /* 0x000fc80007800000 */
[----:B------:R-:W-:-:S07]  /*0720*/  MOV R13, R7 ;  /* 0x00000007000d7202 */ /* 0x000fce0000000f00 */
[----:B------:R-:W-:Y:S05]  /*0730*/  WARPSYNC.COLLECTIVE R12, `(.L_x_7) ;  /* 0x000000000c087348 */ /* 0x000fea0003c00000 */
[----:B------:R0:W1:Y:S02]  /*0740*/  SHFL.DOWN P1, R11, R13, R14, R15 ;  /* 0x0800000e0d0b7389 */ /* 0x000064000002000f */
[----:B01----:R-:W-:Y:S05]  /*0750*/  ENDCOLLECTIVE ;  /* 0x000000000000791b */ /* 0x003fea0003800000 */
.L_x_7:
[----:B------:R-:W-:Y:S02]  /*0760*/  HFMA2 R14, -RZ, RZ, 0, 2.384185791015625e-07 ;  /* 0x00000004ff0e7431 */ /* 0x000fe400000001ff */
[----:B------:R-:W-:-:S05]  /*0770*/  IMAD.MOV.U32 R8, RZ, RZ, R11 ;  /* 0x000000ffff087224 */ /* 0x000fca00078e000b */
[----:B------:R-:W-:-:S05]  /*0780*/  FMNMX R8, R7, R8, !PT ;  /* 0x0000000807087209 */ /* 0x000fca0007800000 */
[----:B------:R-:W-:-:S07]  /*0790*/  IMAD.MOV.U32 R13, RZ, RZ, R8 ;  /* 0x000000ffff0d7224 */ /* 0x000fce00078e0008 */
[----:B------:R-:W-:Y:S05]  /*07a0*/  WARPSYNC.COLLECTIVE R12, `(.L_x_8) ;  /* 0x000000000c087348 */ /* 0x000fea0003c00000 */
[----:B------:R0:W1:Y:S02]  /*07b0*/  SHFL.DOWN P1, R11, R13, R14, R15 ;  /* 0x0800000e0d0b7389 */ /* 0x000064000002000f */
[----:B01----:R-:W-:Y:S05]  /*07c0*/  ENDCOLLECTIVE ;  /* 0x000000000000791b */ /* 0x003fea0003800000 */
.L_x_8:
[----:B------:R-:W-:Y:S02]  /*07d0*/  IMAD.MOV.U32 R14, RZ, RZ, 0x2 ;  /* 0x00000002ff0e7424 */ /* 0x000fe400078e00ff */
[----:B------:R-:W-:-:S05]  /*07e0*/  IMAD.MOV.U32 R9, RZ, RZ, R11 ;  /* 0x000000ffff097224 */ /* 0x000fca00078e000b */
[----:B------:R-:W-:-:S05]  /*07f0*/  FMNMX R9, R8, R9, !PT ;  /* 0x0000000908097209 */ /* 0x000fca0007800000 */
[----:B------:R-:W-:-:S07]  /*0800*/  IMAD.MOV.U32 R13, RZ, RZ, R9 ;  /* 0x000000ffff0d7224 */ /* 0x000fce00078e0009 */
[----:B------:R-:W-:Y:S05]  /*0810*/  WARPSYNC.COLLECTIVE R12, `(.L_x_9) ;  /* 0x000000000c087348 */ /* 0x000fea0003c00000 */
[----:B------:R0:W1:Y:S02]  /*0820*/  SHFL.DOWN P1, R11, R13, R14, R15 ;  /* 0x0800000e0d0b7389 */ /* 0x000064000002000f */
[----:B01----:R-:W-:Y:S05]  /*0830*/  ENDCOLLECTIVE ;  /* 0x000000000000791b */ /* 0x003fea0003800000 */
.L_x_9:
[----:B------:R-:W-:Y:S01]  /*0840*/  IMAD.MOV.U32 R14, RZ, RZ, 0x1 ;  /* 0x00000001ff0e7424 */ /* 0x000fe200078e00ff */
[----:B------:R-:W-:-:S04]  /*0850*/  MOV R10, R11 ;  /* 0x0000000b000a7202 */ /* 0x000fc80000000f00 */
[----:B------:R-:W-:-:S05]  /*0860*/  FMNMX R10, R9, R10, !PT ;  /* 0x0000000a090a7209 */ /* 0x000fca0007800000 */
[----:B------:R-:W-:-:S07]  /*0870*/  IMAD.MOV.U32 R13, RZ, RZ, R10 ;  /* 0x000000ffff0d7224 */ /* 0x000fce00078e000a */
[----:B------:R-:W-:Y:S05]  /*0880*/  WARPSYNC.COLLECTIVE R12, `(.L_x_10) ;  /* 0x000000000c087348 */ /* 0x000fea0003c00000 */
[----:B------:R0:W1:Y:S02]  /*0890*/  SHFL.DOWN P1, R11, R13, R14, R15 ;  /* 0x0800000e0d0b7389 */ /* 0x000064000002000f */
[----:B01----:R-:W-:Y:S05]  /*08a0*/  ENDCOLLECTIVE ;  /* 0x000000000000791b */ /* 0x003fea0003800000 */
.L_x_10:
[----:B------:R-:W-:Y:S05]  /*08b0*/  BRA `(.L_x_11) ;  /* 0xfffffff800747947 */ /* 0x000fea000383ffff */
.L_x_3:
[----:B------:R-:W-:Y:S02]  /*08c0*/  HFMA2 R14, -RZ, RZ, 0, 9.5367431640625e-07 ;  /* 0x00000010ff0e7431 */ /* 0x000fe400000001ff */
[----:B------:R-:W-:Y:S02]  /*08d0*/  IMAD.MOV.U32 R13, RZ, RZ, RZ ;  /* 0x000000ffff0d7224 */ /* 0x000fe400078e00ff */
[----:B------:R-:W-:Y:S02]  /*08e0*/  IMAD.MOV.U32 R15, RZ, RZ, 0x1f ;  /* 0x0000001fff0f7424 */ /* 0x000fe400078e00ff */
[----:B------:R-:W-:-:S07]  /*08f0*/  IMAD.MOV.U32 R12, RZ, RZ, -0x1 ;  /* 0xffffffffff0c7424 */ /* 0x000fce00078e00ff */
[----:B0-----:R-:W-:Y:S05]  /*0900*/  WARPSYNC.COLLECTIVE R12, `(.L_x_12) ;  /* 0x000000000c087348 */ /* 0x001fea0003c00000 */
[----:B------:R1:W2:Y:S02]  /*0910*/  SHFL.DOWN P1, R11, R13, R14, R15 ;  /* 0x0800000e0d0b7389 */ /* 0x0002a4000002000f */
[----:B012---:R-:W-:Y:S05]  /*0920*/  ENDCOLLECTIVE ;  /* 0x000000000000791b */ /* 0x007fea0003800000 */
.L_x_12:
[----:B------:R-:W-:Y:S02]  /*0930*/  IMAD.MOV.U32 R14, RZ, RZ, 0x8 ;  /* 0x00000008ff0e7424 */ /* 0x000fe400078e00ff */
[----:B------:R-:W-:-:S04]  /*0940*/  IMAD.MOV.U32 R3, RZ, RZ, R11 ;  /* 0x000000ffff037224 */ /* 0x000fc800078e000b */
[----:B------:R-:W-:-:S05]  /*0950*/  FADD R3, RZ, R3 ;  /* 0x00000003ff037221 */ /* 0x000fca0000000000 */
[----:B------:R-:W-:-:S07]  /*0960*/  MOV R13, R3 ;  /* 0x00000003000d7202 */ /* 0x000fce0000000f00 */
[----:B------:R-:W-:Y:S05]  /*0970*/  WARPSYNC.COLLECTIVE R12, `(.L_x_13) ;  /* 0x000000000c087348 */ /* 0x000fea0003c00000 */
[----:B------:R0:W1:Y:S02]  /*0980*/  SHFL.DOWN P1, R11, R13, R14, R15 ;  /* 0x0800000e0d0b7389 */ /* 0x000064000002000f */
[----:B01----:R-:W-:Y:S05]  /*0990*/  ENDCOLLECTIVE ;  /* 0x000000000000791b */ /* 0x003fea0003800000 */
.L_x_13:
[----:B------:R-:W-:Y:S02]  /*09a0*/  HFMA2 R14, -RZ, RZ, 0, 2.384185791015625e-07 ;  /* 0x00000004ff0e7431 */ /* 0x000fe400000001ff */
[----:B------:R-:W-:-:S04]  /*09b0*/  IMAD.MOV.U32 R6, RZ, RZ, R11 ;  /* 0x000000ffff067224 */ /* 0x000fc800078e000b */
[----:B------:R-:W-:-:S04]  /*09c0*/  FADD R6, R3, R6 ;  /* 0x0000000603067221 */ /* 0x000fc80000000000 */
[----:B------:R-:W-:-:S07]  /*09d0*/  IMAD.MOV.U32 R13, RZ, RZ, R6 ;  /* 0x000000ffff0d7224 */ /* 0x000fce00078e0006 */
[----:B------:R-:W-:Y:S05]  /*09e0*/  WARPSYNC.COLLECTIVE R12, `(.L_x_14) ;  /* 0x000000000c087348 */ /* 0x000fea0003c00000 */
[----:B------:R0:W1:Y:S02]  /*09f0*/  SHFL.DOWN P1, R11, R13, R14, R15 ;  /* 0x0800000e0d0b7389 */ /* 0x000064000002000f */
[----:B01----:R-:W-:Y:S05]  /*0a00*/  ENDCOLLECTIVE ;  /* 0x000000000000791b */ /* 0x003fea0003800000 */
.L_x_14:
[----:B------:R-:W-:Y:S01]  /*0a10*/  MOV R14, 0x2 ;  /* 0x00000002000e7802 */ /* 0x000fe20000000f00 */
[----:B------:R-:W-:-:S04]  /*0a20*/  IMAD.MOV.U32 R7, RZ, RZ, R11 ;  /* 0x000000ffff077224 */ /* 0x000fc800078e000b */
[----:B------:R-:W-:-:S04]  /*0a30*/  FADD R7, R6, R7 ;  /* 0x0000000706077221 */ /* 0x000fc80000000000 */
[----:B------:R-:W-:-:S07]  /*0a40*/  IMAD.MOV.U32 R13, RZ, RZ, R7 ;  /* 0x000000ffff0d7224 */ /* 0x000fce00078e0007 */
[----:B------:R-:W-:Y:S05]  /*0a50*/  WARPSYNC.COLLECTIVE R12, `(.L_x_15) ;  /* 0x000000000c087348 */ /* 0x000fea0003c00000 */
[----:B------:R0:W1:Y:S02]  /*0a60*/  SHFL.DOWN P1, R11, R13, R14, R15 ;  /* 0x0800000e0d0b7389 */ /* 0x000064000002000f */
[----:B01----:R-:W-:Y:S05]  /*0a70*/  ENDCOLLECTIVE ;  /* 0x000000000000791b */ /* 0x003fea0003800000 */
.L_x_15:
[----:B------:R-:W-:Y:S02]  /*0a80*/  HFMA2 R14, -RZ, RZ, 0, 5.9604644775390625e-08 ;  /* 0x00000001ff0e7431 */ /* 0x000fe400000001ff */
[----:B------:R-:W-:-:S04]  /*0a90*/  IMAD.MOV.U32 R8, RZ, RZ, R11 ;  /* 0x000000ffff087224 */ /* 0x000fc800078e000b */
[----:B------:R-:W-:-:S04]  /*0aa0*/  FADD R8, R7, R8 ;  /* 0x0000000807087221 */ /* 0x000fc80000000000 */
[----:B------:R-:W-:-:S07]  /*0ab0*/  IMAD.MOV.U32 R13, RZ, RZ, R8 ;  /* 0x000000ffff0d7224 */ /* 0x000fce00078e0008 */
[----:B------:R-:W-:Y:S05]  /*0ac0*/  WARPSYNC.COLLECTIVE R12, `(.L_x_16) ;  /* 0x000000000c087348 */ /* 0x000fea0003c00000 */
[----:B------:R0:W1:Y:S02]  /*0ad0*/  SHFL.DOWN P1, R11, R13, R14, R15 ;  /* 0x0800000e0d0b7389 */ /* 0x000064000002000f */
[----:B01----:R-:W-:Y:S05]  /*0ae0*/  ENDCOLLECTIVE ;  /* 0x000000000000791b */ /* 0x003fea0003800000 */
.L_x_16:
[----:B------:R-:W-:Y:S01]  /*0af0*/  IMAD.MOV.U32 R9, RZ, RZ, R11 ;  /* 0x000000ffff097224 */ /* 0x000fe200078e000b */
[----:B------:R-:W-:Y:S06]  /*0b00*/  BRA `(.L_x_17) ;  /* 0xfffffff800887947 */ /* 0x000fec000383ffff */
        .weak           $__internal_0_$__cuda_sm3x_div_rn_noftz_f32_slowpath
        .type           $__internal_0_$__cuda_sm3x_div_rn_noftz_f32_slowpath,@function
        .size           $__internal_0_$__cuda_sm3x_div_rn_noftz_f32_slowpath,(.L_x_31 - $__internal_0_$__cuda_sm3x_div_rn_noftz_f32_slowpath)
$__internal_0_$__cuda_sm3x_div_rn_noftz_f32_slowpath:
[--C-:B------:R-:W-:Y:S01]  /*0b10*/  SHF.R.U32.HI R7, RZ, 0x17, R3.reuse ;  /* 0x00000017ff077819 */ /* 0x100fe20000011603 */
[----:B------:R-:W-:Y:S01]  /*0b20*/  BSSY.RECONVERGENT B1, `(.L_x_18) ;  /* 0x0000064000017945 */ /* 0x000fe20003800200 */
[--C-:B------:R-:W-:Y:S01]  /*0b30*/  SHF.R.U32.HI R6, RZ, 0x17, R0.reuse ;  /* 0x00000017ff067819 */ /* 0x100fe20000011600 */
[----:B------:R-:W-:Y:S01]  /*0b40*/  IMAD.MOV.U32 R8, RZ, RZ, R0 ;  /* 0x000000ffff087224 */ /* 0x000fe200078e0000 */
[----:B------:R-:W-:Y:S01]  /*0b50*/  LOP3.LUT R7, R7, 0xff, RZ, 0xc0, !PT ;  /* 0x000000ff07077812 */ /* 0x000fe200078ec0ff */
[----:B------:R-:W-:Y:S01]  /*0b60*/  IMAD.MOV.U32 R9, RZ, RZ, R3 ;  /* 0x000000ffff097224 */ /* 0x000fe200078e0003 */
[----:B------:R-:W-:-:S03]  /*0b70*/  LOP3.LUT R6, R6, 0xff, RZ, 0xc0, !PT ;  /* 0x000000ff06067812 */ /* 0x000fc600078ec0ff */
[----:B------:R-:W-:Y:S01]  /*0b80*/  VIADD R12, R7, 0xffffffff ;  /* 0xffffffff070c7836 */ /* 0x000fe20000000000 */
[----:B------:R-:W-:-:S04]  /*0b90*/  IADD3 R11, PT, PT, R6, -0x1, RZ ;  /* 0xffffffff060b7810 */ /* 0x000fc80007ffe0ff */
[----:B------:R-:W-:-:S04]  /*0ba0*/  ISETP.GT.U32.AND P0, PT, R12, 0xfd, PT ;  /* 0x000000fd0c00780c */ /* 0x000fc80003f04070 */
[----:B------:R-:W-:-:S13]  /*0bb0*/  ISETP.GT.U32.OR P0, PT, R11, 0xfd, P0 ;  /* 0x000000fd0b00780c */ /* 0x000fda0000704470 */
[----:B------:R-:W-:Y:S01]  /*0bc0*/  @!P0 MOV R10, RZ ;  /* 0x000000ff000a8202 */ /* 0x000fe20000000f00 */
[----:B------:R-:W-:Y:S06]  /*0bd0*/  @!P0 BRA `(.L_x_19) ;  /* 0x00000000005c8947 */ /* 0x000fec0003800000 */
[----:B------:R-:W-:Y:S02]  /*0be0*/  FSETP.GTU.FTZ.AND P0, PT, |R0|, +INF , PT ;  /* 0x7f8000000000780b */ /* 0x000fe40003f1c200 */
[----:B------:R-:W-:-:S04]  /*0bf0*/  FSETP.GTU.FTZ.AND P1, PT, |R3|, +INF , PT ;  /* 0x7f8000000300780b */ /* 0x000fc80003f3c200 */
[----:B------:R-:W-:-:S13]  /*0c00*/  PLOP3.LUT P0, PT, P0, P1, PT, 0xf8, 0x8f ;  /* 0x00000000008f781c */ /* 0x000fda0000703f70 */
[----:B------:R-:W-:Y:S05]  /*0c10*/  @P0 BRA `(.L_x_20) ;  /* 0x00000004004c0947 */ /* 0x000fea0003800000 */
[----:B------:R-:W-:-:S13]  /*0c20*/  LOP3.LUT P0, RZ, R9, 0x7fffffff, R8, 0xc8, !PT ;  /* 0x7fffffff09ff7812 */ /* 0x000fda000780c808 */
[----:B------:R-:W-:Y:S05]  /*0c30*/  @!P0 BRA `(.L_x_21) ;  /* 0x00000004003c8947 */ /* 0x000fea0003800000 */
[C---:B------:R-:W-:Y:S02]  /*0c40*/  FSETP.NEU.FTZ.AND P2, PT, |R0|.reuse, +INF , PT ;  /* 0x7f8000000000780b */ /* 0x040fe40003f5d200 */
[----:B------:R-:W-:Y:S02]  /*0c50*/  FSETP.NEU.FTZ.AND P1, PT, |R3|, +INF , PT ;  /* 0x7f8000000300780b */ /* 0x000fe40003f3d200 */
[----:B------:R-:W-:-:S11]  /*0c60*/  FSETP.NEU.FTZ.AND P0, PT, |R0|, +INF , PT ;  /* 0x7f8000000000780b */ /* 0x000fd60003f1d200 */
[----:B------:R-:W-:Y:S05]  /*0c70*/  @!P1 BRA !P2, `(.L_x_21) ;  /* 0x00000004002c9947 */ /* 0x000fea0005000000 */
[----:B------:R-:W-:-:S04]  /*0c80*/  LOP3.LUT P2, RZ, R8, 0x7fffffff, RZ, 0xc0, !PT ;  /* 0x7fffffff08ff7812 */ /* 0x000fc8000784c0ff */
[----:B------:R-:W-:-:S13]  /*0c90*/  PLOP3.LUT P1, PT, P1, P2, PT, 0x2f, 0xf2 ;  /* 0x0000000000f2781c */ /* 0x000fda0000f24577 */
[----:B------:R-:W-:Y:S05]  /*0ca0*/  @P1 BRA `(.L_x_22) ;  /* 0x0000000400181947 */ /* 0x000fea0003800000 */
[----:B------:R-:W-:-:S04]  /*0cb0*/  LOP3.LUT P1, RZ, R9, 0x7fffffff, RZ, 0xc0, !PT ;  /* 0x7fffffff09ff7812 */ /* 0x000fc8000782c0ff */
[----:B------:R-:W-:-:S13]  /*0cc0*/  PLOP3.LUT P0, PT, P0, P1, PT, 0x2f, 0xf2 ;  /* 0x0000000000f2781c */ /* 0x000fda0000702577 */
[----:B------:R-:W-:Y:S05]  /*0cd0*/  @P0 BRA `(.L_x_23) ;  /* 0x0000000400000947 */ /* 0x000fea0003800000 */
[----:B------:R-:W-:Y:S02]  /*0ce0*/  ISETP.GE.AND P0, PT, R11, RZ, PT ;  /* 0x000000ff0b00720c */ /* 0x000fe40003f06270 */
[----:B------:R-:W-:-:S11]  /*0cf0*/  ISETP.GE.AND P1, PT, R12, RZ, PT ;  /* 0x000000ff0c00720c */ /* 0x000fd60003f26270 */
[----:B------:R-:W-:Y:S02]  /*0d00*/  @P0 IMAD.MOV.U32 R10, RZ, RZ, RZ ;  /* 0x000000ffff0a0224 */ /* 0x000fe400078e00ff */
[----:B------:R-:W-:Y:S01]  /*0d10*/  @!P0 FFMA R8, R0, 1.84467440737095516160e+19, RZ ;  /* 0x5f80000000088823 */ /* 0x000fe200000000ff */
[----:B------:R-:W-:Y:S02]  /*0d20*/  @!P0 IMAD.MOV.U32 R10, RZ, RZ, -0x40 ;  /* 0xffffffc0ff0a8424 */ /* 0x000fe400078e00ff */
[----:B------:R-:W-:-:S03]  /*0d30*/  @!P1 FFMA R9, R3, 1.84467440737095516160e+19, RZ ;  /* 0x5f80000003099823 */ /* 0x000fc600000000ff */
[----:B------:R-:W-:-:S07]  /*0d40*/  @!P1 IADD3 R10, PT, PT, R10, 0x40, RZ ;  /* 0x000000400a0a9810 */ /* 0x000fce0007ffe0ff */
.L_x_19:
[----:B------:R-:W-:Y:S01]  /*0d50*/  LEA R0, R7, 0xc0800000, 0x17 ;  /* 0xc080000007007811 */ /* 0x000fe200078eb8ff */
[----:B------:R-:W-:Y:S01]  /*0d60*/  VIADD R6, R6, 0xffffff81 ;  /* 0xffffff8106067836 */ /* 0x000fe20000000000 */
[----:B------:R-:W-:Y:S03]  /*0d70*/  BSSY.RECONVERGENT B2, `(.L_x_24) ;  /* 0x0000035000027945 */ /* 0x000fe60003800200 */
[----:B------:R-:W-:Y:S01]  /*0d80*/  IMAD.IADD R9, R9, 0x1, -R0 ;  /* 0x0000000109097824 */ /* 0x000fe200078e0a00 */
[C---:B------:R-:W-:Y:S01]  /*0d90*/  IADD3 R7, PT, PT, R6.reuse, 0x7f, -R7 ;  /* 0x0000007f06077810 */ /* 0x040fe20007ffe807 */
[----:B------:R-:W-:Y:S02]  /*0da0*/  IMAD R0, R6, -0x800000, R8 ;  /* 0xff80000006007824 */ /* 0x000fe400078e0208 */
[----:B------:R-:W0:Y:S01]  /*0db0*/  MUFU.RCP R3, R9 ;  /* 0x0000000900037308 */ /* 0x000e220000001000 */
[----:B------:R-:W-:Y:S01]  /*0dc0*/  FADD.FTZ R11, -R9, -RZ ;  /* 0x800000ff090b7221 */ /* 0x000fe20000010100 */
[----:B------:R-:W-:-:S03]  /*0dd0*/  IADD3 R7, PT, PT, R7, R10, RZ ;  /* 0x0000000a07077210 */ /* 0x000fc60007ffe0ff */
[----:B0-----:R-:W-:-:S04]  /*0de0*/  FFMA R12, R3, R11, 1 ;  /* 0x3f800000030c7423 */ /* 0x001fc8000000000b */
[----:B------:R-:W-:-:S04]  /*0df0*/  FFMA R12, R3, R12, R3 ;  /* 0x0000000c030c7223 */ /* 0x000fc80000000003 */
[----:B------:R-:W-:-:S04]  /*0e00*/  FFMA R3, R0, R12, RZ ;  /* 0x0000000c00037223 */ /* 0x000fc800000000ff */
[----:B------:R-:W-:-:S04]  /*0e10*/  FFMA R8, R11, R3, R0 ;  /* 0x000000030b087223 */ /* 0x000fc80000000000 */
[----:B------:R-:W-:-:S04]  /*0e20*/  FFMA R13, R12, R8, R3 ;  /* 0x000000080c0d7223 */ /* 0x000fc80000000003 */
[----:B------:R-:W-:-:S04]  /*0e30*/  FFMA R8, R11, R13, R0 ;  /* 0x0000000d0b087223 */ /* 0x000fc80000000000 */
[----:B------:R-:W-:-:S05]  /*0e40*/  FFMA R0, R12, R8, R13 ;  /* 0x000000080c007223 */ /* 0x000fca000000000d */
[----:B------:R-:W-:-:S04]  /*0e50*/  SHF.R.U32.HI R3, RZ, 0x17, R0 ;  /* 0x00000017ff037819 */ /* 0x000fc80000011600 */
[----:B------:R-:W-:-:S05]  /*0e60*/  LOP3.LUT R3, R3, 0xff, RZ, 0xc0, !PT ;  /* 0x000000ff03037812 */ /* 0x000fca00078ec0ff */
[----:B------:R-:W-:-:S04]  /*0e70*/  IMAD.IADD R9, R3, 0x1, R7 ;  /* 0x0000000103097824 */ /* 0x000fc800078e0207 */
[----:B------:R-:W-:-:S05]  /*0e80*/  VIADD R3, R9, 0xffffffff ;  /* 0xffffffff09037836 */ /* 0x000fca0000000000 */
[----:B------:R-:W-:-:S13]  /*0e90*/  ISETP.GE.U32.AND P0, PT, R3, 0xfe, PT ;  /* 0x000000fe0300780c */ /* 0x000fda0003f06070 */
[----:B------:R-:W-:Y:S05]  /*0ea0*/  @!P0 BRA `(.L_x_25) ;  /* 0x0000000000808947 */ /* 0x000fea0003800000 */
[----:B------:R-:W-:-:S13]  /*0eb0*/  ISETP.GT.AND P0, PT, R9, 0xfe, PT ;  /* 0x000000fe0900780c */ /* 0x000fda0003f04270 */
[----:B------:R-:W-:Y:S05]  /*0ec0*/  @P0 BRA `(.L_x_26) ;  /* 0x00000000006c0947 */ /* 0x000fea0003800000 */
[----:B------:R-:W-:-:S13]  /*0ed0*/  ISETP.GE.AND P0, PT, R9, 0x1, PT ;  /* 0x000000010900780c */ /* 0x000fda0003f06270 */
[----:B------:R-:W-:Y:S05]  /*0ee0*/  @P0 BRA `(.L_x_27) ;  /* 0x0000000000740947 */ /* 0x000fea0003800000 */
[----:B------:R-:W-:Y:S02]  /*0ef0*/  ISETP.GE.AND P0, PT, R9, -0x18, PT ;  /* 0xffffffe80900780c */ /* 0x000fe40003f06270 */
[----:B------:R-:W-:-:S11]  /*0f00*/  LOP3.LUT R0, R0, 0x80000000, RZ, 0xc0, !PT ;  /* 0x8000000000007812 */ /* 0x000fd600078ec0ff */
[----:B------:R-:W-:Y:S05]  /*0f10*/  @!P0 BRA `(.L_x_27) ;  /* 0x0000000000688947 */ /* 0x000fea0003800000 */
[CCC-:B------:R-:W-:Y:S01]  /*0f20*/  FFMA.RZ R3, R12.reuse, R8.reuse, R13.reuse ;  /* 0x000000080c037223 */ /* 0x1c0fe2000000c00d */
[CCC-:B------:R-:W-:Y:S01]  /*0f30*/  FFMA.RM R6, R12.reuse, R8.reuse, R13.reuse ;  /* 0x000000080c067223 */ /* 0x1c0fe2000000400d */
[C---:B------:R-:W-:Y:S02]  /*0f40*/  ISETP.NE.AND P2, PT, R9.reuse, RZ, PT ;  /* 0x000000ff0900720c */ /* 0x040fe40003f45270 */
[----:B------:R-:W-:Y:S02]  /*0f50*/  ISETP.NE.AND P1, PT, R9, RZ, PT ;  /* 0x000000ff0900720c */ /* 0x000fe40003f25270 */
[----:B------:R-:W-:Y:S01]  /*0f60*/  LOP3.LUT R7, R3, 0x7fffff, RZ, 0xc0, !PT ;  /* 0x007fffff03077812 */ /* 0x000fe200078ec0ff */
[----:B------:R-:W-:Y:S01]  /*0f70*/  FFMA.RP R3, R12, R8, R13 ;  /* 0x000000080c037223 */ /* 0x000fe2000000800d */
[----:B------:R-:W-:Y:S01]  /*0f80*/  IADD3 R8, PT, PT, R9, 0x20, RZ ;  /* 0x0000002009087810 */ /* 0x000fe20007ffe0ff */
[----:B------:R-:W-:Y:S01]  /*0f90*/  IMAD.MOV R9, RZ, RZ, -R9 ;  /* 0x000000ffff097224 */ /* 0x000fe200078e0a09 */
[----:B------:R-:W-:-:S02]  /*0fa0*/  LOP3.LUT R7, R7, 0x800000, RZ, 0xfc, !PT ;  /* 0x0080000007077812 */ /* 0x000fc400078efcff */
[----:B------:R-:W-:Y:S02]  /*0fb0*/  FSETP.NEU.FTZ.AND P0, PT, R3, R6, PT ;  /* 0x000000060300720b */ /* 0x000fe40003f1d000 */
[----:B------:R-:W-:Y:S02]  /*0fc0*/  SHF.L.U32 R8, R7, R8, RZ ;  /* 0x0000000807087219 */ /* 0x000fe400000006ff */
[----:B------:R-:W-:Y:S02]  /*0fd0*/  SEL R6, R9, RZ, P2 ;  /* 0x000000ff09067207 */ /* 0x000fe40001000000 */
[----:B------:R-:W-:Y:S02]  /*0fe0*/  ISETP.NE.AND P1, PT, R8, RZ, P1 ;  /* 0x000000ff0800720c */ /* 0x000fe40000f25270 */
[----:B------:R-:W-:Y:S02]  /*0ff0*/  SHF.R.U32.HI R6, RZ, R6, R7 ;  /* 0x00000006ff067219 */ /* 0x000fe40000011607 */
[----:B------:R-:W-:-:S02]  /*1000*/  PLOP3.LUT P0, PT, P0, P1, PT, 0xf8, 0x8f ;  /* 0x00000000008f781c */ /* 0x000fc40000703f70 */
[----:B------:R-:W-:Y:S02]  /*1010*/  SHF.R.U32.HI R8, RZ, 0x1, R6 ;  /* 0x00000001ff087819 */ /* 0x000fe40000011606 */
[----:B------:R-:W-:-:S04]  /*1020*/  SEL R3, RZ, 0x1, !P0 ;  /* 0x00000001ff037807 */ /* 0x000fc80004000000 */
[----:B------:R-:W-:-:S04]  /*1030*/  LOP3.LUT R3, R3, 0x1, R8, 0xf8, !PT ;  /* 0x0000000103037812 */ /* 0x000fc800078ef808 */
[----:B------:R-:W-:-:S05]  /*1040*/  LOP3.LUT R3, R3, R6, RZ, 0xc0, !PT ;  /* 0x0000000603037212 */ /* 0x000fca00078ec0ff */
[----:B------:R-:W-:-:S05]  /*1050*/  IMAD.IADD R3, R8, 0x1, R3 ;  /* 0x0000000108037824 */ /* 0x000fca00078e0203 */
[----:B------:R-:W-:Y:S01]  /*1060*/  LOP3.LUT R0, R3, R0, RZ, 0xfc, !PT ;  /* 0x0000000003007212 */ /* 0x000fe200078efcff */
[----:B------:R-:W-:Y:S06]  /*1070*/  BRA `(.L_x_27) ;  /* 0x0000000000107947 */ /* 0x000fec0003800000 */
.L_x_26:
[----:B------:R-:W-:-:S04]  /*1080*/  LOP3.LUT R0, R0, 0x80000000, RZ, 0xc0, !PT ;  /* 0x8000000000007812 */ /* 0x000fc800078ec0ff */
[----:B------:R-:W-:Y:S01]  /*1090*/  LOP3.LUT R0, R0, 0x7f800000, RZ, 0xfc, !PT ;  /* 0x7f80000000007812 */ /* 0x000fe200078efcff */
[----:B------:R-:W-:Y:S06]  /*10a0*/  BRA `(.L_x_27) ;  /* 0x0000000000047947 */ /* 0x000fec0003800000 */
.L_x_25:
[----:B------:R-:W-:-:S07]  /*10b0*/  LEA R0, R7, R0, 0x17 ;  /* 0x0000000007007211 */ /* 0x000fce00078eb8ff */
.L_x_27:
[----:B------:R-:W-:Y:S05]  /*10c0*/  BSYNC.RECONVERGENT B2 ;  /* 0x0000000000027941 */ /* 0x000fea0003800200 */
.L_x_24:
[----:B------:R-:W-:Y:S05]  /*10d0*/  BRA `(.L_x_28) ;  /* 0x0000000000207947 */ /* 0x000fea0003800000 */
.L_x_23:
[----:B------:R-:W-:-:S04]  /*10e0*/  LOP3.LUT R0, R9, 0x80000000, R8, 0x48, !PT ;  /* 0x8000000009007812 */ /* 0x000fc800078e4808 */
[----:B------:R-:W-:Y:S01]  /*10f0*/  LOP3.LUT R0, R0, 0x7f800000, RZ, 0xfc, !PT ;  /* 0x7f80000000007812 */ /* 0x000fe200078efcff */
[----:B------:R-:W-:Y:S06]  /*1100*/  BRA `(.L_x_28) ;  /* 0x0000000000147947 */ /* 0x000fec0003800000 */
.L_x_22:
[----:B------:R-:W-:Y:S01]  /*1110*/  LOP3.LUT R0, R9, 0x80000000, R8, 0x48, !PT ;  /* 0x8000000009007812 */ /* 0x000fe200078e4808 */
[----:B------:R-:W-:Y:S06]  /*1120*/  BRA `(.L_x_28) ;  /* 0x00000000000c7947 */ /* 0x000fec0003800000 */
.L_x_21:
[----:B------:R-:W0:Y:S01]  /*1130*/  MUFU.RSQ R0, -QNAN ;  /* 0xffc0000000007908 */ /* 0x000e220000001400 */
[----:B------:R-:W-:Y:S05]  /*1140*/  BRA `(.L_x_28) ;  /* 0x0000000000047947 */ /* 0x000fea0003800000 */
.L_x_20:
[----:B------:R-:W-:-:S07]  /*1150*/  FADD.FTZ R0, R0, R3 ;  /* 0x0000000300007221 */ /* 0x000fce0000010000 */
.L_x_28:
[----:B------:R-:W-:Y:S05]  /*1160*/  BSYNC.RECONVERGENT B1 ;  /* 0x0000000000017941 */ /* 0x000fea0003800200 */
.L_x_18:
[----:B------:R-:W-:-:S04]  /*1170*/  IMAD.MOV.U32 R3, RZ, RZ, 0x0 ;  /* 0x00000000ff037424 */ /* 0x000fc800078e00ff */
[----:B0-----:R-:W-:Y:S05]  /*1180*/  RET.REL.NODEC R2 `(_Z15softmax_inplacePf) ;  /* 0xffffffec029c7950 */ /* 0x001fea0003c3ffff */
.L_x_29:
[----:B------:R-:W-:-:S00]  /*1190*/  BRA `(.L_x_29) ;  /* 0xfffffffc00fc7947 */ /* 0x000fc0000383ffff */
[----:B------:R-:W-:-:S00]  /*11a0*/  NOP ;  /* 0x0000000000007918 */ /* 0x000fc00000000000 */
        /* <DEDUP_REMOVED lines=13> */
.L_x_31:


//--------------------- .text._Z11attn_scoresPfS_ --------------------------
	.section	.text._Z11attn_scoresPfS_,"ax",@progbits
	.align	128
        .global         _Z11attn_scoresPfS_
        .type           _Z11attn_scoresPfS_,@function
        .size           _Z11attn_scoresPfS_,(.L_x_33 - _Z11attn_scoresPfS_)
        .other          _Z11attn_scoresPfS_,@"STO_CUDA_ENTRY STV_DEFAULT"
_Z11attn_scoresPfS_:
.text._Z11attn_scoresPfS_:
[----:B------:R-:W-:Y:S01]  /*0000*/  LDC R1, c[0x0][0x37c] ;  /* 0x0000df00ff017b82 */ /* 0x000fe20000000800 */
[----:B------:R-:W0:Y:S02]  /*0010*/  S2R R12, SR_TID.X ;  /* 0x00000000000c7919 */ /* 0x000e240000002100 */
[----:B0-----:R-:W-:-:S13]  /*0020*/  ISETP.GT.U32.AND P0, PT, R12, 0x5, PT ;  /* 0x000000050c00780c */ /* 0x001fda0003f04070 */
[----:B------:R-:W-:Y:S05]  /*0030*/  @P0 EXIT ;  /* 0x000000000000094d */ /* 0x000fea0003800000 */
[----:B------:R-:W0:Y:S01]  /*0040*/  S2R R15, SR_CTAID.X ;  /* 0x00000000000f7919 */ /* 0x000e220000002500 */
[----:B------:R-:W1:Y:S01]  /*0050*/  LDC.64 R2, c[0x0][0x380] ;  /* 0x0000e000ff027b82 */ /* 0x000e620000000a00 */
[----:B------:R-:W2:Y:S01]  /*0060*/  LDCU.64 UR4, c[0x0][0x358] ;  /* 0x00006b00ff0477ac */ /* 0x000ea20008000a00 */
[----:B------:R-:W-:-:S05]  /*0070*/  LEA R5, R12, R12, 0x1 ;  /* 0x0000000c0c057211 */ /* 0x000fca00078e08ff */
[----:B-1----:R-:W-:-:S05]  /*0080*/  IMAD.WIDE.U32 R4, R5, 0x4, R2 ;  /* 0x0000000405047825 */ /* 0x002fca00078e0002 */
[----:B--2---:R-:W2:Y:S01]  /*0090*/  LDG.E.CONSTANT R9, desc[UR4][R4.64] ;  /* 0x0000000404097981 */ /* 0x004ea2000c1e9900 */
[----:B0-----:R-:W-:-:S03]  /*00a0*/  LEA R7, R15, R15, 0x1 ;  /* 0x0000000f0f077211 */ /* 0x001fc600078e08ff */
[----:B------:R-:W3:Y:S02]  /*00b0*/  LDG.E.CONSTANT R8, desc[UR4][R4.64+0x4] ;  /* 0x0000040404087981 */ /* 0x000ee4000c1e9900 */
[----:B------:R-:W-:Y:S02]  /*00c0*/  IMAD.WIDE.U32 R2, R7, 0x4, R2 ;  /* 0x0000000407027825 */ /* 0x000fe400078e0002 */
[----:B------:R-:W4:Y:S01]  /*00d0*/  LDG.E.CONSTANT R10, desc[UR4][R4.64+0x8] ;  /* 0x00000804040a7981 */ /* 0x000f22000c1e9900 */
[----:B------:R-:W0:Y:S03]  /*00e0*/  LDC.64 R6, c[0x0][0x388] ;  /* 0x0000e200ff067b82 */ /* 0x000e260000000a00 */
[----:B------:R-:W2:Y:S04]  /*00f0*/  LDG.E.CONSTANT R0, desc[UR4][R2.64] ;  /* 0x0000000402007981 */ /* 0x000ea8000c1e9900 */
[----:B------:R-:W3:Y:S04]  /*0100*/  LDG.E.CONSTANT R11, desc[UR4][R2.64+0x4] ;  /* 0x00000404020b7981 */ /* 0x000ee8000c1e9900 */
[----:B------:R-:W4:Y:S01]  /*0110*/  LDG.E.CONSTANT R13, desc[UR4][R2.64+0x8] ;  /* 0x00000804020d7981 */ /* 0x000f22000c1e9900 */
[----:B--2---:R-:W-:Y:S01]  /*0120*/  FFMA R0, R0, R9, RZ ;  /* 0x0000000900007223 */ /* 0x004fe200000000ff */
[----:B------:R-:W-:-:S03]  /*0130*/  IMAD R9, R15, 0x6, R12 ;  /* 0x000000060f097824 */ /* 0x000fc600078e020c */
[----:B---3--:R-:W-:Y:S01]  /*0140*/  FFMA R0, R11, R8, R0 ;  /* 0x000000080b007223 */ /* 0x008fe20000000000 */
[----:B0-----:R-:W-:-:S04]  /*0150*/  IMAD.WIDE.U32 R6, R9, 0x4, R6 ;  /* 0x0000000409067825 */ /* 0x001fc800078e0006 */
[----:B----4-:R-:W-:-:S05]  /*0160*/  FFMA R13, R13, R10, R0 ;  /* 0x0000000a0d0d7223 */ /* 0x010fca0000000000 */
[----:B------:R-:W-:Y:S01]  /*0170*/  STG.E desc[UR4][R6.64], R13 ;  /* 0x0000000d06007986 */ /* 0x000fe2000c101904 */
[----:B------:R-:W-:Y:S05]  /*0180*/  EXIT ;  /* 0x000000000000794d */ /* 0x000fea0003800000 */
.L_x_30:
        /* <DEDUP_REMOVED lines=15> */
.L_x_33:


//--------------------- .nv.shared._Z15softmax_inplacePf --------------------------
	.section	.nv.shared._Z15softmax_inplacePf,"aw",@nobits
	.sectionflags	@""
	.align	16
	.zero		1024


//--------------------- .nv.shared.reserved.0     --------------------------
	.section	.nv.shared.reserved.0,"aw",@nobits
	.weak		__nv_reservedSMEM_offset_0_alias
	.size		__nv_reservedSMEM_offset_0_alias, 0, 64
	.other		__nv_reservedSMEM_offset_0_alias,@"STO_CUDA_RESERVED_SHARED STV_DEFAULT"
__nv_reservedSMEM_offset_0_alias:
	.zero		0
	.zero		64


//--------------------- .nv.shared._Z11attn_scoresPfS_ --------------------------
	.section	.nv.shared._Z11attn_scoresPfS_,"aw",@nobits
	.sectionflags	@""
	.align	16
	.zero		1024


//--------------------- .nv.constant0._Z15softmax_inplacePf --------------------------
	.section	.nv.constant0._Z15softmax_inplacePf,"a",@progbits
	.sectionflags	@""
	.align	4
.nv.constant0._Z15softmax_inplacePf:
	.zero		904


//--------------------- .nv.constant0._Z11attn_scoresPfS_ --------------------------
	.section	.nv.constant0._Z11attn_scoresPfS_,"a",@progbits
	.sectionflags	@""
	.align	4
.nv.constant0._Z11attn_scoresPfS_:
	.zero		912


//--------------------- SYMBOLS --------------------------

	.type		.nv.reservedSmem.offset0,@object
	.size		.nv.reservedSmem.offset0,0x4
	.type		.nv.reservedSmem.cap,@object
	.size		.nv.reservedSmem.cap,0x4
